//
// Generated by NVIDIA NVVM Compiler
//
// Compiler Build ID: CL-36424714
// Cuda compilation tools, release 13.0, V13.0.88
// Based on NVVM 20.0.0
//

.version 9.0
.target sm_100
.address_size 64

	// .globl	_Z13kernel_sfillviPKfPf

.visible .entry _Z13kernel_sfillviPKfPf(
	.param .u32 _Z13kernel_sfillviPKfPf_param_0,
	.param .u64 .ptr .align 1 _Z13kernel_sfillviPKfPf_param_1,
	.param .u64 .ptr .align 1 _Z13kernel_sfillviPKfPf_param_2
)
{
	.reg .pred 	%p<2>;
	.reg .b32 	%r<6>;
	.reg .b32 	%f<2>;
	.reg .b64 	%rd<7>;

	ld.param.u32 	%r2, [_Z13kernel_sfillviPKfPf_param_0];
	ld.param.u64 	%rd1, [_Z13kernel_sfillviPKfPf_param_1];
	ld.param.u64 	%rd2, [_Z13kernel_sfillviPKfPf_param_2];
	mov.u32 	%r3, %ctaid.x;
	mov.u32 	%r4, %ntid.x;
	mov.u32 	%r5, %tid.x;
	mad.lo.s32 	%r1, %r3, %r4, %r5;
	setp.ge.s32 	%p1, %r1, %r2;
	@%p1 bra 	$L__BB0_2;
	cvta.to.global.u64 	%rd3, %rd1;
	cvta.to.global.u64 	%rd4, %rd2;
	ld.global.f32 	%f1, [%rd3];
	mul.wide.s32 	%rd5, %r1, 4;
	add.s64 	%rd6, %rd4, %rd5;
	st.global.f32 	[%rd6], %f1;
$L__BB0_2:
	ret;

}
	// .globl	_Z11kernel_srcpPf
.visible .entry _Z11kernel_srcpPf(
	.param .u64 .ptr .align 1 _Z11kernel_srcpPf_param_0
)
{
	.reg .b32 	%f<3>;
	.reg .b64 	%rd<3>;

	ld.param.u64 	%rd1, [_Z11kernel_srcpPf_param_0];
	cvta.to.global.u64 	%rd2, %rd1;
	ld.global.f32 	%f1, [%rd2];
	rcp.rn.f32 	%f2, %f1;
	st.global.f32 	[%rd2], %f2;
	ret;

}
	// .globl	_Z13kernel_stanhviPf
.visible .entry _Z13kernel_stanhviPf(
	.param .u32 _Z13kernel_stanhviPf_param_0,
	.param .u64 .ptr .align 1 _Z13kernel_stanhviPf_param_1
)
{
	.reg .pred 	%p<4>;
	.reg .b32 	%r<6>;
	.reg .b32 	%f<17>;
	.reg .b64 	%rd<5>;

	ld.param.u32 	%r2, [_Z13kernel_stanhviPf_param_0];
	ld.param.u64 	%rd1, [_Z13kernel_stanhviPf_param_1];
	mov.u32 	%r3, %ctaid.x;
	mov.u32 	%r4, %ntid.x;
	mov.u32 	%r5, %tid.x;
	mad.lo.s32 	%r1, %r3, %r4, %r5;
	setp.ge.s32 	%p1, %r1, %r2;
	@%p1 bra 	$L__BB2_2;
	cvta.to.global.u64 	%rd2, %rd1;
	mul.wide.s32 	%rd3, %r1, 4;
	add.s64 	%rd4, %rd2, %rd3;
	ld.global.f32 	%f1, [%rd4];
	abs.f32 	%f2, %f1;
	mul.f32 	%f3, %f2, 0f4038AA3B;
	ex2.approx.ftz.f32 	%f4, %f3;
	add.f32 	%f5, %f4, 0f3F800000;
	rcp.approx.ftz.f32 	%f6, %f5;
	fma.rn.f32 	%f7, %f6, 0fC0000000, 0f3F800000;
	setp.ge.f32 	%p2, %f2, 0f41102CB4;
	selp.f32 	%f8, 0f3F800000, %f7, %p2;
	copysign.f32 	%f9, %f1, %f8;
	mul.f32 	%f10, %f1, %f1;
	fma.rn.f32 	%f11, %f10, 0f3C80F082, 0fBD563CAE;
	fma.rn.f32 	%f12, %f11, %f10, 0f3E085941;
	fma.rn.f32 	%f13, %f12, %f10, 0fBEAAA9ED;
	fma.rn.f32 	%f14, %f13, %f10, 0f00000000;
	fma.rn.f32 	%f15, %f14, %f1, %f1;
	setp.ge.f32 	%p3, %f2, 0f3F19999A;
	selp.f32 	%f16, %f9, %f15, %p3;
	st.global.f32 	[%rd4], %f16;
$L__BB2_2:
	ret;

}
	// .globl	_Z20kernel_srandv_helperiPKfS0_Pf
.visible .entry _Z20kernel_srandv_helperiPKfS0_Pf(
	.param .u32 _Z20kernel_srandv_helperiPKfS0_Pf_param_0,
	.param .u64 .ptr .align 1 _Z20kernel_srandv_helperiPKfS0_Pf_param_1,
	.param .u64 .ptr .align 1 _Z20kernel_srandv_helperiPKfS0_Pf_param_2,
	.param .u64 .ptr .align 1 _Z20kernel_srandv_helperiPKfS0_Pf_param_3
)
{
	.reg .pred 	%p<2>;
	.reg .b32 	%r<6>;
	.reg .b32 	%f<6>;
	.reg .b64 	%rd<9>;

	ld.param.u32 	%r2, [_Z20kernel_srandv_helperiPKfS0_Pf_param_0];
	ld.param.u64 	%rd1, [_Z20kernel_srandv_helperiPKfS0_Pf_param_1];
	ld.param.u64 	%rd2, [_Z20kernel_srandv_helperiPKfS0_Pf_param_2];
	ld.param.u64 	%rd3, [_Z20kernel_srandv_helperiPKfS0_Pf_param_3];
	mov.u32 	%r3, %ctaid.x;
	mov.u32 	%r4, %ntid.x;
	mov.u32 	%r5, %tid.x;
	mad.lo.s32 	%r1, %r3, %r4, %r5;
	setp.ge.s32 	%p1, %r1, %r2;
	@%p1 bra 	$L__BB3_2;
	cvta.to.global.u64 	%rd4, %rd3;
	cvta.to.global.u64 	%rd5, %rd2;
	cvta.to.global.u64 	%rd6, %rd1;
	mul.wide.s32 	%rd7, %r1, 4;
	add.s64 	%rd8, %rd4, %rd7;
	ld.global.f32 	%f1, [%rd8];
	ld.global.f32 	%f2, [%rd5];
	ld.global.f32 	%f3, [%rd6];
	sub.f32 	%f4, %f2, %f3;
	fma.rn.f32 	%f5, %f1, %f4, %f3;
	st.global.f32 	[%rd8], %f5;
$L__BB3_2:
	ret;

}
	// .globl	_Z22kernel_srandspv_helperiPKfS0_Pf
.visible .entry _Z22kernel_srandspv_helperiPKfS0_Pf(
	.param .u32 _Z22kernel_srandspv_helperiPKfS0_Pf_param_0,
	.param .u64 .ptr .align 1 _Z22kernel_srandspv_helperiPKfS0_Pf_param_1,
	.param .u64 .ptr .align 1 _Z22kernel_srandspv_helperiPKfS0_Pf_param_2,
	.param .u64 .ptr .align 1 _Z22kernel_srandspv_helperiPKfS0_Pf_param_3
)
{
	.reg .pred 	%p<3>;
	.reg .b32 	%r<7>;
	.reg .b32 	%f<3>;
	.reg .b64 	%rd<11>;

	ld.param.u32 	%r2, [_Z22kernel_srandspv_helperiPKfS0_Pf_param_0];
	ld.param.u64 	%rd1, [_Z22kernel_srandspv_helperiPKfS0_Pf_param_1];
	ld.param.u64 	%rd2, [_Z22kernel_srandspv_helperiPKfS0_Pf_param_2];
	ld.param.u64 	%rd3, [_Z22kernel_srandspv_helperiPKfS0_Pf_param_3];
	mov.u32 	%r3, %ctaid.x;
	mov.u32 	%r4, %ntid.x;
	mov.u32 	%r5, %tid.x;
	mad.lo.s32 	%r1, %r3, %r4, %r5;
	setp.ge.s32 	%p1, %r1, %r2;
	@%p1 bra 	$L__BB4_3;
	cvta.to.global.u64 	%rd4, %rd2;
	cvta.to.global.u64 	%rd5, %rd1;
	mul.wide.s32 	%rd6, %r1, 4;
	add.s64 	%rd7, %rd4, %rd6;
	ld.global.f32 	%f1, [%rd7];
	ld.global.f32 	%f2, [%rd5];
	setp.geu.f32 	%p2, %f1, %f2;
	@%p2 bra 	$L__BB4_3;
	cvta.to.global.u64 	%rd8, %rd3;
	add.s64 	%rd10, %rd8, %rd6;
	mov.b32 	%r6, 0;
	st.global.u32 	[%rd10], %r6;
$L__BB4_3:
	ret;

}


// ===== COMPILED SASS (sm_100) =====

	.target	sm_100

	.elftype	@"ET_EXEC"


//--------------------- .note.nv.tkinfo           --------------------------
	.section	.note.nv.tkinfo,"",@"SHT_NOTE"
	.sectionflags	@"SHF_NOTE_NV_TKINFO"
	.tkinfo
        /*0018*/ 	.word	0x00000002
        /*0030*/ 	.string	""
        /*0030*/ 	.string	"ptxas"
        /*0030*/ 	.string	"Cuda compilation tools, release 13.0, V13.0.88"
        /*0030*/ 	.string	"Build cuda_13.0.r13.0/compiler.36424714_0"
        /*0030*/ 	.string	"-arch sm_100 -m 64 "



//--------------------- .note.nv.cuinfo           --------------------------
	.section	.note.nv.cuinfo,"",@"SHT_NOTE"
	.sectionflags	@"SHF_NOTE_NV_CUINFO"
        /*0018*/ 	.short	0x0002
        /*001a*/ 	.short	0x0064
        /*001c*/ 	.short	0x0082
	.zero		2


//--------------------- .nv.info                  --------------------------
	.section	.nv.info,"",@"SHT_CUDA_INFO"
	.align	4


	//----- nvinfo : EIATTR_REGCOUNT
	.align		4
        /*0000*/ 	.byte	0x04, 0x2f
        /*0002*/ 	.short	(.L_1 - .L_0)
	.align		4
.L_0:
        /*0004*/ 	.word	index@(_Z13kernel_sfillviPKfPf)
        /*0008*/ 	.word	0x0000000a


	//----- nvinfo : EIATTR_FRAME_SIZE
	.align		4
.L_1:
        /*000c*/ 	.byte	0x04, 0x11
        /*000e*/ 	.short	(.L_3 - .L_2)
	.align		4
.L_2:
        /*0010*/ 	.word	index@(_Z13kernel_sfillviPKfPf)
        /*0014*/ 	.word	0x00000000


	//----- nvinfo : EIATTR_REGCOUNT
	.align		4
.L_3:
        /*0018*/ 	.byte	0x04, 0x2f
        /*001a*/ 	.short	(.L_5 - .L_4)
	.align		4
.L_4:
        /*001c*/ 	.word	index@(_Z11kernel_srcpPf)
        /*0020*/ 	.word	0x0000000d


	//----- nvinfo : EIATTR_FRAME_SIZE
	.align		4
.L_5:
        /*0024*/ 	.byte	0x04, 0x11
        /*0026*/ 	.short	(.L_7 - .L_6)
	.align		4
.L_6:
        /*0028*/ 	.word	index@($__internal_0_$__cuda_sm20_rcp_rn_f32_slowpath)
        /*002c*/ 	.word	0x00000000


	//----- nvinfo : EIATTR_FRAME_SIZE
	.align		4
.L_7:
        /*0030*/ 	.byte	0x04, 0x11
        /*0032*/ 	.short	(.L_9 - .L_8)
	.align		4
.L_8:
        /*0034*/ 	.word	index@(_Z11kernel_srcpPf)
        /*0038*/ 	.word	0x00000000


	//----- nvinfo : EIATTR_REGCOUNT
	.align		4
.L_9:
        /*003c*/ 	.byte	0x04, 0x2f
        /*003e*/ 	.short	(.L_11 - .L_10)
	.align		4
.L_10:
        /*0040*/ 	.word	index@(_Z13kernel_stanhviPf)
        /*0044*/ 	.word	0x0000000c


	//----- nvinfo : EIATTR_FRAME_SIZE
	.align		4
.L_11:
        /*0048*/ 	.byte	0x04, 0x11
        /*004a*/ 	.short	(.L_13 - .L_12)
	.align		4
.L_12:
        /*004c*/ 	.word	index@(_Z13kernel_stanhviPf)
        /*0050*/ 	.word	0x00000000


	//----- nvinfo : EIATTR_REGCOUNT
	.align		4
.L_13:
        /*0054*/ 	.byte	0x04, 0x2f
        /*0056*/ 	.short	(.L_15 - .L_14)
	.align		4
.L_14:
        /*0058*/ 	.word	index@(_Z20kernel_srandv_helperiPKfS0_Pf)
        /*005c*/ 	.word	0x0000000c


	//----- nvinfo : EIATTR_FRAME_SIZE
	.align		4
.L_15:
        /*0060*/ 	.byte	0x04, 0x11
        /*0062*/ 	.short	(.L_17 - .L_16)
	.align		4
.L_16:
        /*0064*/ 	.word	index@(_Z20kernel_srandv_helperiPKfS0_Pf)
        /*0068*/ 	.word	0x00000000


	//----- nvinfo : EIATTR_REGCOUNT
	.align		4
.L_17:
        /*006c*/ 	.byte	0x04, 0x2f
        /*006e*/ 	.short	(.L_19 - .L_18)
	.align		4
.L_18:
        /*0070*/ 	.word	index@(_Z22kernel_srandspv_helperiPKfS0_Pf)
        /*0074*/ 	.word	0x0000000a


	//----- nvinfo : EIATTR_FRAME_SIZE
	.align		4
.L_19:
        /*0078*/ 	.byte	0x04, 0x11
        /*007a*/ 	.short	(.L_21 - .L_20)
	.align		4
.L_20:
        /*007c*/ 	.word	index@(_Z22kernel_srandspv_helperiPKfS0_Pf)
        /*0080*/ 	.word	0x00000000


	//----- nvinfo : EIATTR_MIN_STACK_SIZE
	.align		4
.L_21:
        /*0084*/ 	.byte	0x04, 0x12
        /*0086*/ 	.short	(.L_23 - .L_22)
	.align		4
.L_22:
        /*0088*/ 	.word	index@(_Z22kernel_srandspv_helperiPKfS0_Pf)
        /*008c*/ 	.word	0x00000000


	//----- nvinfo : EIATTR_MIN_STACK_SIZE
	.align		4
.L_23:
        /*0090*/ 	.byte	0x04, 0x12
        /*0092*/ 	.short	(.L_25 - .L_24)
	.align		4
.L_24:
        /*0094*/ 	.word	index@(_Z20kernel_srandv_helperiPKfS0_Pf)
        /*0098*/ 	.word	0x00000000


	//----- nvinfo : EIATTR_MIN_STACK_SIZE
	.align		4
.L_25:
        /*009c*/ 	.byte	0x04, 0x12
        /*009e*/ 	.short	(.L_27 - .L_26)
	.align		4
.L_26:
        /*00a0*/ 	.word	index@(_Z13kernel_stanhviPf)
        /*00a4*/ 	.word	0x00000000


	//----- nvinfo : EIATTR_MIN_STACK_SIZE
	.align		4
.L_27:
        /*00a8*/ 	.byte	0x04, 0x12
        /*00aa*/ 	.short	(.L_29 - .L_28)
	.align		4
.L_28:
        /*00ac*/ 	.word	index@(_Z11kernel_srcpPf)
        /*00b0*/ 	.word	0x00000000


	//----- nvinfo : EIATTR_MIN_STACK_SIZE
	.align		4
.L_29:
        /*00b4*/ 	.byte	0x04, 0x12
        /*00b6*/ 	.short	(.L_31 - .L_30)
	.align		4
.L_30:
        /*00b8*/ 	.word	index@(_Z13kernel_sfillviPKfPf)
        /*00bc*/ 	.word	0x00000000
.L_31:


//--------------------- .nv.compat                --------------------------
	.section	.nv.compat,"",@"SHT_CUDA_COMPAT_INFO"
	.align	4
        /*0000*/ 	.byte	0x02, 0x09, 0x00, 0x00, 0x02, 0x02, 0x01, 0x00, 0x02, 0x05, 0x05, 0x00, 0x03, 0x07, 0x01, 0x01
        /*0010*/ 	.byte	0x02, 0x03, 0x00, 0x00, 0x02, 0x06, 0x01, 0x00, 0x04, 0x0b, 0x08, 0x00, 0x01, 0x00, 0x00, 0x00
        /*0020*/ 	.byte	0x00, 0x00, 0x00, 0x00


//--------------------- .nv.info._Z22kernel_srandspv_helperiPKfS0_Pf --------------------------
	.section	.nv.info._Z22kernel_srandspv_helperiPKfS0_Pf,"",@"SHT_CUDA_INFO"
	.sectionflags	@""
	.align	4


	//----- nvinfo : EIATTR_CUDA_API_VERSION
	.align		4
        /*0000*/ 	.byte	0x04, 0x37
        /*0002*/ 	.short	(.L_33 - .L_32)
.L_32:
        /*0004*/ 	.word	0x00000082


	//----- nvinfo : EIATTR_KPARAM_INFO
	.align		4
.L_33:
        /*0008*/ 	.byte	0x04, 0x17
        /*000a*/ 	.short	(.L_35 - .L_34)
.L_34:
        /*000c*/ 	.word	0x00000000
        /*0010*/ 	.short	0x0003
        /*0012*/ 	.short	0x0018
        /*0014*/ 	.byte	0x00, 0xf5, 0x21, 0x00


	//----- nvinfo : EIATTR_KPARAM_INFO
	.align		4
.L_35:
        /*0018*/ 	.byte	0x04, 0x17
        /*001a*/ 	.short	(.L_37 - .L_36)
.L_36:
        /*001c*/ 	.word	0x00000000
        /*0020*/ 	.short	0x0002
        /*0022*/ 	.short	0x0010
        /*0024*/ 	.byte	0x00, 0xf5, 0x21, 0x00


	//----- nvinfo : EIATTR_KPARAM_INFO
	.align		4
.L_37:
        /*0028*/ 	.byte	0x04, 0x17
        /*002a*/ 	.short	(.L_39 - .L_38)
.L_38:
        /*002c*/ 	.word	0x00000000
        /*0030*/ 	.short	0x0001
        /*0032*/ 	.short	0x0008
        /*0034*/ 	.byte	0x00, 0xf5, 0x21, 0x00


	//----- nvinfo : EIATTR_KPARAM_INFO
	.align		4
.L_39:
        /*0038*/ 	.byte	0x04, 0x17
        /*003a*/ 	.short	(.L_41 - .L_40)
.L_40:
        /*003c*/ 	.word	0x00000000
        /*0040*/ 	.short	0x0000
        /*0042*/ 	.short	0x0000
        /*0044*/ 	.byte	0x00, 0xf0, 0x11, 0x00


	//----- nvinfo : EIATTR_SPARSE_MMA_MASK
	.align		4
.L_41:
        /*0048*/ 	.byte	0x03, 0x50
        /*004a*/ 	.short	0x0000


	//----- nvinfo : EIATTR_MAXREG_COUNT
	.align		4
        /*004c*/ 	.byte	0x03, 0x1b
        /*004e*/ 	.short	0x00ff


	//----- nvinfo : EIATTR_MERCURY_ISA_VERSION
	.align		4
        /*0050*/ 	.byte	0x03, 0x5f
        /*0052*/ 	.short	0x0101


	//----- nvinfo : EIATTR_VRC_CTA_INIT_COUNT
	.align		4
        /*0054*/ 	.byte	0x02, 0x4a
	.zero		1
	.zero		1


	//----- nvinfo : EIATTR_EXIT_INSTR_OFFSETS
	.align		4
        /*0058*/ 	.byte	0x04, 0x1c
        /*005a*/ 	.short	(.L_43 - .L_42)


	//   ....[0]....
.L_42:
        /*005c*/ 	.word	0x00000070


	//   ....[1]....
        /*0060*/ 	.word	0x000000f0


	//   ....[2]....
        /*0064*/ 	.word	0x00000130


	//----- nvinfo : EIATTR_CBANK_PARAM_SIZE
	.align		4
.L_43:
        /*0068*/ 	.byte	0x03, 0x19
        /*006a*/ 	.short	0x0020


	//----- nvinfo : EIATTR_PARAM_CBANK
	.align		4
        /*006c*/ 	.byte	0x04, 0x0a
        /*006e*/ 	.short	(.L_45 - .L_44)
	.align		4
.L_44:
        /*0070*/ 	.word	index@(.nv.constant0._Z22kernel_srandspv_helperiPKfS0_Pf)
        /*0074*/ 	.short	0x0380
        /*0076*/ 	.short	0x0020


	//----- nvinfo : EIATTR_SW_WAR
	.align		4
.L_45:
        /*0078*/ 	.byte	0x04, 0x36
        /*007a*/ 	.short	(.L_47 - .L_46)
.L_46:
        /*007c*/ 	.word	0x00000008
.L_47:


//--------------------- .nv.info._Z20kernel_srandv_helperiPKfS0_Pf --------------------------
	.section	.nv.info._Z20kernel_srandv_helperiPKfS0_Pf,"",@"SHT_CUDA_INFO"
	.sectionflags	@""
	.align	4


	//----- nvinfo : EIATTR_CUDA_API_VERSION
	.align		4
        /*0000*/ 	.byte	0x04, 0x37
        /*0002*/ 	.short	(.L_49 - .L_48)
.L_48:
        /*0004*/ 	.word	0x00000082


	//----- nvinfo : EIATTR_KPARAM_INFO
	.align		4
.L_49:
        /*0008*/ 	.byte	0x04, 0x17
        /*000a*/ 	.short	(.L_51 - .L_50)
.L_50:
        /*000c*/ 	.word	0x00000000
        /*0010*/ 	.short	0x0003
        /*0012*/ 	.short	0x0018
        /*0014*/ 	.byte	0x00, 0xf5, 0x21, 0x00


	//----- nvinfo : EIATTR_KPARAM_INFO
	.align		4
.L_51:
        /*0018*/ 	.byte	0x04, 0x17
        /*001a*/ 	.short	(.L_53 - .L_52)
.L_52:
        /*001c*/ 	.word	0x00000000
        /*0020*/ 	.short	0x0002
        /*0022*/ 	.short	0x0010
        /*0024*/ 	.byte	0x00, 0xf5, 0x21, 0x00


	//----- nvinfo : EIATTR_KPARAM_INFO
	.align		4
.L_53:
        /*0028*/ 	.byte	0x04, 0x17
        /*002a*/ 	.short	(.L_55 - .L_54)
.L_54:
        /*002c*/ 	.word	0x00000000
        /*0030*/ 	.short	0x0001
        /*0032*/ 	.short	0x0008
        /*0034*/ 	.byte	0x00, 0xf5, 0x21, 0x00


	//----- nvinfo : EIATTR_KPARAM_INFO
	.align		4
.L_55:
        /*0038*/ 	.byte	0x04, 0x17
        /*003a*/ 	.short	(.L_57 - .L_56)
.L_56:
        /*003c*/ 	.word	0x00000000
        /*0040*/ 	.short	0x0000
        /*0042*/ 	.short	0x0000
        /*0044*/ 	.byte	0x00, 0xf0, 0x11, 0x00


	//----- nvinfo : EIATTR_SPARSE_MMA_MASK
	.align		4
.L_57:
        /*0048*/ 	.byte	0x03, 0x50
        /*004a*/ 	.short	0x0000


	//----- nvinfo : EIATTR_MAXREG_COUNT
	.align		4
        /*004c*/ 	.byte	0x03, 0x1b
        /*004e*/ 	.short	0x00ff


	//----- nvinfo : EIATTR_MERCURY_ISA_VERSION
	.align		4
        /*0050*/ 	.byte	0x03, 0x5f
        /*0052*/ 	.short	0x0101


	//----- nvinfo : EIATTR_VRC_CTA_INIT_COUNT
	.align		4
        /*0054*/ 	.byte	0x02, 0x4a
	.zero		1
	.zero		1


	//----- nvinfo : EIATTR_EXIT_INSTR_OFFSETS
	.align		4
        /*0058*/ 	.byte	0x04, 0x1c
        /*005a*/ 	.short	(.L_59 - .L_58)


	//   ....[0]....
.L_58:
        /*005c*/ 	.word	0x00000070


	//   ....[1]....
        /*0060*/ 	.word	0x00000130


	//----- nvinfo : EIATTR_CBANK_PARAM_SIZE
	.align		4
.L_59:
        /*0064*/ 	.byte	0x03, 0x19
        /*0066*/ 	.short	0x0020


	//----- nvinfo : EIATTR_PARAM_CBANK
	.align		4
        /*0068*/ 	.byte	0x04, 0x0a
        /*006a*/ 	.short	(.L_61 - .L_60)
	.align		4
.L_60:
        /*006c*/ 	.word	index@(.nv.constant0._Z20kernel_srandv_helperiPKfS0_Pf)
        /*0070*/ 	.short	0x0380
        /*0072*/ 	.short	0x0020


	//----- nvinfo : EIATTR_SW_WAR
	.align		4
.L_61:
        /*0074*/ 	.byte	0x04, 0x36
        /*0076*/ 	.short	(.L_63 - .L_62)
.L_62:
        /*0078*/ 	.word	0x00000008
.L_63:


//--------------------- .nv.info._Z13kernel_stanhviPf --------------------------
	.section	.nv.info._Z13kernel_stanhviPf,"",@"SHT_CUDA_INFO"
	.sectionflags	@""
	.align	4


	//----- nvinfo : EIATTR_CUDA_API_VERSION
	.align		4
        /*0000*/ 	.byte	0x04, 0x37
        /*0002*/ 	.short	(.L_65 - .L_64)
.L_64:
        /*0004*/ 	.word	0x00000082


	//----- nvinfo : EIATTR_KPARAM_INFO
	.align		4
.L_65:
        /*0008*/ 	.byte	0x04, 0x17
        /*000a*/ 	.short	(.L_67 - .L_66)
.L_66:
        /*000c*/ 	.word	0x00000000
        /*0010*/ 	.short	0x0001
        /*0012*/ 	.short	0x0008
        /*0014*/ 	.byte	0x00, 0xf5, 0x21, 0x00


	//----- nvinfo : EIATTR_KPARAM_INFO
	.align		4
.L_67:
        /*0018*/ 	.byte	0x04, 0x17
        /*001a*/ 	.short	(.L_69 - .L_68)
.L_68:
        /*001c*/ 	.word	0x00000000
        /*0020*/ 	.short	0x0000
        /*0022*/ 	.short	0x0000
        /*0024*/ 	.byte	0x00, 0xf0, 0x11, 0x00


	//----- nvinfo : EIATTR_SPARSE_MMA_MASK
	.align		4
.L_69:
        /*0028*/ 	.byte	0x03, 0x50
        /*002a*/ 	.short	0x0000


	//----- nvinfo : EIATTR_MAXREG_COUNT
	.align		4
        /*002c*/ 	.byte	0x03, 0x1b
        /*002e*/ 	.short	0x00ff


	//----- nvinfo : EIATTR_MERCURY_ISA_VERSION
	.align		4
        /*0030*/ 	.byte	0x03, 0x5f
        /*0032*/ 	.short	0x0101


	//----- nvinfo : EIATTR_VRC_CTA_INIT_COUNT
	.align		4
        /*0034*/ 	.byte	0x02, 0x4a
	.zero		1
	.zero		1


	//----- nvinfo : EIATTR_EXIT_INSTR_OFFSETS
	.align		4
        /*0038*/ 	.byte	0x04, 0x1c
        /*003a*/ 	.short	(.L_71 - .L_70)


	//   ....[0]....
.L_70:
        /*003c*/ 	.word	0x00000070


	//   ....[1]....
        /*0040*/ 	.word	0x000001e0


	//----- nvinfo : EIATTR_CBANK_PARAM_SIZE
	.align		4
.L_71:
        /*0044*/ 	.byte	0x03, 0x19
        /*0046*/ 	.short	0x0010


	//----- nvinfo : EIATTR_PARAM_CBANK
	.align		4
        /*0048*/ 	.byte	0x04, 0x0a
        /*004a*/ 	.short	(.L_73 - .L_72)
	.align		4
.L_72:
        /*004c*/ 	.word	index@(.nv.constant0._Z13kernel_stanhviPf)
        /*0050*/ 	.short	0x0380
        /*0052*/ 	.short	0x0010


	//----- nvinfo : EIATTR_SW_WAR
	.align		4
.L_73:
        /*0054*/ 	.byte	0x04, 0x36
        /*0056*/ 	.short	(.L_75 - .L_74)
.L_74:
        /*0058*/ 	.word	0x00000008
.L_75:


//--------------------- .nv.info._Z11kernel_srcpPf --------------------------
	.section	.nv.info._Z11kernel_srcpPf,"",@"SHT_CUDA_INFO"
	.sectionflags	@""
	.align	4


	//----- nvinfo : EIATTR_CUDA_API_VERSION
	.align		4
        /*0000*/ 	.byte	0x04, 0x37
        /*0002*/ 	.short	(.L_77 - .L_76)
.L_76:
        /*0004*/ 	.word	0x00000082


	//----- nvinfo : EIATTR_KPARAM_INFO
	.align		4
.L_77:
        /*0008*/ 	.byte	0x04, 0x17
        /*000a*/ 	.short	(.L_79 - .L_78)
.L_78:
        /*000c*/ 	.word	0x00000000
        /*0010*/ 	.short	0x0000
        /*0012*/ 	.short	0x0000
        /*0014*/ 	.byte	0x00, 0xf5, 0x21, 0x00


	//----- nvinfo : EIATTR_SPARSE_MMA_MASK
	.align		4
.L_79:
        /*0018*/ 	.byte	0x03, 0x50
        /*001a*/ 	.short	0x0000


	//----- nvinfo : EIATTR_MAXREG_COUNT
	.align		4
        /*001c*/ 	.byte	0x03, 0x1b
        /*001e*/ 	.short	0x00ff


	//----- nvinfo : EIATTR_MERCURY_ISA_VERSION
	.align		4
        /*0020*/ 	.byte	0x03, 0x5f
        /*0022*/ 	.short	0x0101


	//----- nvinfo : EIATTR_VRC_CTA_INIT_COUNT
	.align		4
        /*0024*/ 	.byte	0x02, 0x4a
	.zero		1
	.zero		1


	//----- nvinfo : EIATTR_EXIT_INSTR_OFFSETS
	.align		4
        /*0028*/ 	.byte	0x04, 0x1c
        /*002a*/ 	.short	(.L_81 - .L_80)


	//   ....[0]....
.L_80:
        /*002c*/ 	.word	0x00000110


	//----- nvinfo : EIATTR_CRS_STACK_SIZE
	.align		4
.L_81:
        /*0030*/ 	.byte	0x04, 0x1e
        /*0032*/ 	.short	(.L_83 - .L_82)
.L_82:
        /*0034*/ 	.word	0x00000000


	//----- nvinfo : EIATTR_CBANK_PARAM_SIZE
	.align		4
.L_83:
        /*0038*/ 	.byte	0x03, 0x19
        /*003a*/ 	.short	0x0008


	//----- nvinfo : EIATTR_PARAM_CBANK
	.align		4
        /*003c*/ 	.byte	0x04, 0x0a
        /*003e*/ 	.short	(.L_85 - .L_84)
	.align		4
.L_84:
        /*0040*/ 	.word	index@(.nv.constant0._Z11kernel_srcpPf)
        /*0044*/ 	.short	0x0380
        /*0046*/ 	.short	0x0008


	//----- nvinfo : EIATTR_SW_WAR
	.align		4
.L_85:
        /*0048*/ 	.byte	0x04, 0x36
        /*004a*/ 	.short	(.L_87 - .L_86)
.L_86:
        /*004c*/ 	.word	0x00000008
.L_87:


//--------------------- .nv.info._Z13kernel_sfillviPKfPf --------------------------
	.section	.nv.info._Z13kernel_sfillviPKfPf,"",@"SHT_CUDA_INFO"
	.sectionflags	@""
	.align	4


	//----- nvinfo : EIATTR_CUDA_API_VERSION
	.align		4
        /*0000*/ 	.byte	0x04, 0x37
        /*0002*/ 	.short	(.L_89 - .L_88)
.L_88:
        /*0004*/ 	.word	0x00000082


	//----- nvinfo : EIATTR_KPARAM_INFO
	.align		4
.L_89:
        /*0008*/ 	.byte	0x04, 0x17
        /*000a*/ 	.short	(.L_91 - .L_90)
.L_90:
        /*000c*/ 	.word	0x00000000
        /*0010*/ 	.short	0x0002
        /*0012*/ 	.short	0x0010
        /*0014*/ 	.byte	0x00, 0xf5, 0x21, 0x00


	//----- nvinfo : EIATTR_KPARAM_INFO
	.align		4
.L_91:
        /*0018*/ 	.byte	0x04, 0x17
        /*001a*/ 	.short	(.L_93 - .L_92)
.L_92:
        /*001c*/ 	.word	0x00000000
        /*0020*/ 	.short	0x0001
        /*0022*/ 	.short	0x0008
        /*0024*/ 	.byte	0x00, 0xf5, 0x21, 0x00


	//----- nvinfo : EIATTR_KPARAM_INFO
	.align		4
.L_93:
        /*0028*/ 	.byte	0x04, 0x17
        /*002a*/ 	.short	(.L_95 - .L_94)
.L_94:
        /*002c*/ 	.word	0x00000000
        /*0030*/ 	.short	0x0000
        /*0032*/ 	.short	0x0000
        /*0034*/ 	.byte	0x00, 0xf0, 0x11, 0x00


	//----- nvinfo : EIATTR_SPARSE_MMA_MASK
	.align		4
.L_95:
        /*0038*/ 	.byte	0x03, 0x50
        /*003a*/ 	.short	0x0000


	//----- nvinfo : EIATTR_MAXREG_COUNT
	.align		4
        /*003c*/ 	.byte	0x03, 0x1b
        /*003e*/ 	.short	0x00ff


	//----- nvinfo : EIATTR_MERCURY_ISA_VERSION
	.align		4
        /*0040*/ 	.byte	0x03, 0x5f
        /*0042*/ 	.short	0x0101


	//----- nvinfo : EIATTR_VRC_CTA_INIT_COUNT
	.align		4
        /*0044*/ 	.byte	0x02, 0x4a
	.zero		1
	.zero		1


	//----- nvinfo : EIATTR_EXIT_INSTR_OFFSETS
	.align		4
        /*0048*/ 	.byte	0x04, 0x1c
        /*004a*/ 	.short	(.L_97 - .L_96)


	//   ....[0]....
.L_96:
        /*004c*/ 	.word	0x00000070


	//   ....[1]....
        /*0050*/ 	.word	0x000000e0


	//----- nvinfo : EIATTR_CBANK_PARAM_SIZE
	.align		4
.L_97:
        /*0054*/ 	.byte	0x03, 0x19
        /*0056*/ 	.short	0x0018


	//----- nvinfo : EIATTR_PARAM_CBANK
	.align		4
        /*0058*/ 	.byte	0x04, 0x0a
        /*005a*/ 	.short	(.L_99 - .L_98)
	.align		4
.L_98:
        /*005c*/ 	.word	index@(.nv.constant0._Z13kernel_sfillviPKfPf)
        /*0060*/ 	.short	0x0380
        /*0062*/ 	.short	0x0018


	//----- nvinfo : EIATTR_SW_WAR
	.align		4
.L_99:
        /*0064*/ 	.byte	0x04, 0x36
        /*0066*/ 	.short	(.L_101 - .L_100)
.L_100:
        /*0068*/ 	.word	0x00000008
.L_101:


//--------------------- .nv.callgraph             --------------------------
	.section	.nv.callgraph,"",@"SHT_CUDA_CALLGRAPH"
	.align	4
	.sectionentsize	8
	.align		4
        /*0000*/ 	.word	0x00000000
	.align		4
        /*0004*/ 	.word	0xffffffff
	.align		4
        /*0008*/ 	.word	0x00000000
	.align		4
        /*000c*/ 	.word	0xfffffffe
	.align		4
        /*0010*/ 	.word	0x00000000
	.align		4
        /*0014*/ 	.word	0xfffffffd
	.align		4
        /*0018*/ 	.word	0x00000000
	.align		4
        /*001c*/ 	.word	0xfffffffc


//--------------------- .text._Z22kernel_srandspv_helperiPKfS0_Pf --------------------------
	.section	.text._Z22kernel_srandspv_helperiPKfS0_Pf,"ax",@progbits
	.align	128
        .global         _Z22kernel_srandspv_helperiPKfS0_Pf
        .type           _Z22kernel_srandspv_helperiPKfS0_Pf,@function
        .size           _Z22kernel_srandspv_helperiPKfS0_Pf,(.L_x_11 - _Z22kernel_srandspv_helperiPKfS0_Pf)
        .other          _Z22kernel_srandspv_helperiPKfS0_Pf,@"STO_CUDA_ENTRY STV_DEFAULT"
_Z22kernel_srandspv_helperiPKfS0_Pf:
.text._Z22kernel_srandspv_helperiPKfS0_Pf:
[----:B------:R-:W-:Y:S01]  /*0000*/  LDC R1, c[0x0][0x37c] ;  /* 0x0000df00ff017b82 */ /* 0x000fe20000000800 */
[----:B------:R-:W0:Y:S07]  /*0010*/  S2R R0, SR_TID.X ;  /* 0x0000000000007919 */ /* 0x000e2e0000002100 */
[----:B------:R-:W0:Y:S01]  /*0020*/  S2UR UR4, SR_CTAID.X ;  /* 0x00000000000479c3 */ /* 0x000e220000002500 */
[----:B------:R-:W1:Y:S07]  /*0030*/  LDCU UR5, c[0x0][0x380] ;  /* 0x00007000ff0577ac */ /* 0x000e6e0008000800 */
[----:B------:R-:W0:Y:S02]  /*0040*/  LDC R7, c[0x0][0x360] ;  /* 0x0000d800ff077b82 */ /* 0x000e240000000800 */
[----:B0-----:R-:W-:-:S05]  /*0050*/  IMAD R7, R7, UR4, R0 ;  /* 0x0000000407077c24 */ /* 0x001fca000f8e0200 */
[----:B-1----:R-:W-:-:S13]  /*0060*/  ISETP.GE.AND P0, PT, R7, UR5, PT ;  /* 0x0000000507007c0c */ /* 0x002fda000bf06270 */
[----:B------:R-:W-:Y:S05]  /*0070*/  @P0 EXIT ;  /* 0x000000000000094d */ /* 0x000fea0003800000 */
[----:B------:R-:W0:Y:S01]  /*0080*/  LDC.64 R2, c[0x0][0x390] ;  /* 0x0000e400ff027b82 */ /* 0x000e220000000a00 */
[----:B------:R-:W1:Y:S07]  /*0090*/  LDCU.64 UR4, c[0x0][0x358] ;  /* 0x00006b00ff0477ac */ /* 0x000e6e0008000a00 */
[----:B------:R-:W2:Y:S01]  /*00a0*/  LDC.64 R4, c[0x0][0x388] ;  /* 0x0000e200ff047b82 */ /* 0x000ea20000000a00 */
[----:B0-----:R-:W-:-:S06]  /*00b0*/  IMAD.WIDE R2, R7, 0x4, R2 ;  /* 0x0000000407027825 */ /* 0x001fcc00078e0202 */
[----:B-1----:R-:W3:Y:S04]  /*00c0*/  LDG.E R2, desc[UR4][R2.64] ;  /* 0x0000000402027981 */ /* 0x002ee8000c1e1900 */
[----:B--2---:R-:W3:Y:S02]  /*00d0*/  LDG.E R5, desc[UR4][R4.64] ;  /* 0x0000000404057981 */ /* 0x004ee4000c1e1900 */
[----:B---3--:R-:W-:-:S13]  /*00e0*/  FSETP.GEU.AND P0, PT, R2, R5, PT ;  /* 0x000000050200720b */ /* 0x008fda0003f0e000 */
[----:B------:R-:W-:Y:S05]  /*00f0*/  @P0 EXIT ;  /* 0x000000000000094d */ /* 0x000fea0003800000 */
[----:B------:R-:W0:Y:S02]  /*0100*/  LDC.64 R2, c[0x0][0x398] ;  /* 0x0000e600ff027b82 */ /* 0x000e240000000a00 */
[----:B0-----:R-:W-:-:S05]  /*0110*/  IMAD.WIDE R2, R7, 0x4, R2 ;  /* 0x0000000407027825 */ /* 0x001fca00078e0202 */
[----:B------:R-:W-:Y:S01]  /*0120*/  STG.E desc[UR4][R2.64], RZ ;  /* 0x000000ff02007986 */ /* 0x000fe2000c101904 */
[----:B------:R-:W-:Y:S05]  /*0130*/  EXIT ;  /* 0x000000000000794d */ /* 0x000fea0003800000 */
.L_x_0:
[----:B------:R-:W-:-:S00]  /*0140*/  BRA `(.L_x_0) ;  /* 0xfffffffc00fc7947 */ /* 0x000fc0000383ffff */
[----:B------:R-:W-:-:S00]  /*0150*/  NOP ;  /* 0x0000000000007918 */ /* 0x000fc00000000000 */
        /* <DEDUP_REMOVED lines=10> */
.L_x_11:


//--------------------- .text._Z20kernel_srandv_helperiPKfS0_Pf --------------------------
	.section	.text._Z20kernel_srandv_helperiPKfS0_Pf,"ax",@progbits
	.align	128
        .global         _Z20kernel_srandv_helperiPKfS0_Pf
        .type           _Z20kernel_srandv_helperiPKfS0_Pf,@function
        .size           _Z20kernel_srandv_helperiPKfS0_Pf,(.L_x_12 - _Z20kernel_srandv_helperiPKfS0_Pf)
        .other          _Z20kernel_srandv_helperiPKfS0_Pf,@"STO_CUDA_ENTRY STV_DEFAULT"
_Z20kernel_srandv_helperiPKfS0_Pf:
.text._Z20kernel_srandv_helperiPKfS0_Pf:
        /* <DEDUP_REMOVED lines=10> */
[----:B------:R-:W2:Y:S08]  /*00a0*/  LDC.64 R4, c[0x0][0x390] ;  /* 0x0000e400ff047b82 */ /* 0x000eb00000000a00 */
[----:B------:R-:W3:Y:S01]  /*00b0*/  LDC.64 R6, c[0x0][0x388] ;  /* 0x0000e200ff067b82 */ /* 0x000ee20000000a00 */
[----:B0-----:R-:W-:-:S05]  /*00c0*/  IMAD.WIDE R2, R9, 0x4, R2 ;  /* 0x0000000409027825 */ /* 0x001fca00078e0202 */
[----:B-1----:R-:W4:Y:S04]  /*00d0*/  LDG.E R0, desc[UR4][R2.64] ;  /* 0x0000000402007981 */ /* 0x002f28000c1e1900 */
[----:B--2---:R-:W2:Y:S04]  /*00e0*/  LDG.E R4, desc[UR4][R4.64] ;  /* 0x0000000404047981 */ /* 0x004ea8000c1e1900 */
[----:B---3--:R-:W2:Y:S02]  /*00f0*/  LDG.E R7, desc[UR4][R6.64] ;  /* 0x0000000406077981 */ /* 0x008ea4000c1e1900 */
[----:B--2---:R-:W-:-:S04]  /*0100*/  FADD R8, R4, -R7 ;  /* 0x8000000704087221 */ /* 0x004fc80000000000 */
[----:B----4-:R-:W-:-:S05]  /*0110*/  FFMA R9, R0, R8, R7 ;  /* 0x0000000800097223 */ /* 0x010fca0000000007 */
[----:B------:R-:W-:Y:S01]  /*0120*/  STG.E desc[UR4][R2.64], R9 ;  /* 0x0000000902007986 */ /* 0x000fe2000c101904 */
[----:B------:R-:W-:Y:S05]  /*0130*/  EXIT ;  /* 0x000000000000794d */ /* 0x000fea0003800000 */
.L_x_1:
        /* <DEDUP_REMOVED lines=12> */
.L_x_12:


//--------------------- .text._Z13kernel_stanhviPf --------------------------
	.section	.text._Z13kernel_stanhviPf,"ax",@progbits
	.align	128
        .global         _Z13kernel_stanhviPf
        .type           _Z13kernel_stanhviPf,@function
        .size           _Z13kernel_stanhviPf,(.L_x_13 - _Z13kernel_stanhviPf)
        .other          _Z13kernel_stanhviPf,@"STO_CUDA_ENTRY STV_DEFAULT"
_Z13kernel_stanhviPf:
.text._Z13kernel_stanhviPf:
        /* <DEDUP_REMOVED lines=9> */
[----:B------:R-:W1:Y:S01]  /*0090*/  LDCU.64 UR4, c[0x0][0x358] ;  /* 0x00006b00ff0477ac */ /* 0x000e620008000a00 */
[----:B0-----:R-:W-:-:S05]  /*00a0*/  IMAD.WIDE R2, R5, 0x4, R2 ;  /* 0x0000000405027825 */ /* 0x001fca00078e0202 */
[----:B-1----:R-:W2:Y:S01]  /*00b0*/  LDG.E R4, desc[UR4][R2.64] ;  /* 0x0000000402047981 */ /* 0x002ea2000c1e1900 */
[----:B------:R-:W-:Y:S01]  /*00c0*/  HFMA2 R8, -RZ, RZ, 1.125, -9232 ;  /* 0x3c80f082ff087431 */ /* 0x000fe200000001ff */
[----:B------:R-:W-:Y:S01]  /*00d0*/  MOV R6, 0x3f800000 ;  /* 0x3f80000000067802 */ /* 0x000fe20000000f00 */
[C---:B--2---:R-:W-:Y:S01]  /*00e0*/  FMUL R0, |R4|.reuse, 2.8853900432586669922 ;  /* 0x4038aa3b04007820 */ /* 0x044fe20000400200 */
[C---:B------:R-:W-:Y:S01]  /*00f0*/  FMUL R9, R4.reuse, R4 ;  /* 0x0000000404097220 */ /* 0x040fe20000400000 */
[C---:B------:R-:W-:Y:S02]  /*0100*/  FSETP.GE.AND P1, PT, |R4|.reuse, 0.60000002384185791016, PT ;  /* 0x3f19999a0400780b */ /* 0x040fe40003f26200 */
[----:B------:R-:W-:Y:S01]  /*0110*/  FSETP.GE.AND P0, PT, |R4|, 9.010913848876953125, PT ;  /* 0x41102cb40400780b */ /* 0x000fe20003f06200 */
[C---:B------:R-:W-:Y:S01]  /*0120*/  FFMA R8, R9.reuse, R8, -0.052303962409496307373 ;  /* 0xbd563cae09087423 */ /* 0x040fe20000000008 */
[----:B------:R-:W0:Y:S03]  /*0130*/  MUFU.EX2 R0, R0 ;  /* 0x0000000000007308 */ /* 0x000e260000000800 */
[----:B------:R-:W-:Y:S01]  /*0140*/  FFMA R8, R9, R8, 0.1331529766321182251 ;  /* 0x3e08594109087423 */ /* 0x000fe20000000008 */
[----:B0-----:R-:W-:-:S03]  /*0150*/  FADD R5, R0, 1 ;  /* 0x3f80000000057421 */ /* 0x001fc60000000000 */
[----:B------:R-:W-:-:S04]  /*0160*/  FFMA R0, R9, R8, -0.33332768082618713379 ;  /* 0xbeaaa9ed09007423 */ /* 0x000fc80000000008 */
[----:B------:R-:W-:Y:S01]  /*0170*/  FFMA R9, R9, R0, RZ ;  /* 0x0000000009097223 */ /* 0x000fe200000000ff */
[----:B------:R-:W0:Y:S02]  /*0180*/  MUFU.RCP R5, R5 ;  /* 0x0000000500057308 */ /* 0x000e240000001000 */
[----:B0-----:R-:W-:-:S05]  /*0190*/  FFMA R6, R5, -2, R6 ;  /* 0xc000000005067823 */ /* 0x001fca0000000006 */
[----:B------:R-:W-:-:S04]  /*01a0*/  FSEL R7, R6, 1, !P0 ;  /* 0x3f80000006077808 */ /* 0x000fc80004000000 */
[--C-:B------:R-:W-:Y:S01]  /*01b0*/  LOP3.LUT R7, R7, 0x80000000, R4.reuse, 0xb8, !PT ;  /* 0x8000000007077812 */ /* 0x100fe200078eb804 */
[----:B------:R-:W-:-:S05]  /*01c0*/  @!P1 FFMA R7, R4, R9, R4 ;  /* 0x0000000904079223 */ /* 0x000fca0000000004 */
[----:B------:R-:W-:Y:S01]  /*01d0*/  STG.E desc[UR4][R2.64], R7 ;  /* 0x0000000702007986 */ /* 0x000fe2000c101904 */
[----:B------:R-:W-:Y:S05]  /*01e0*/  EXIT ;  /* 0x000000000000794d */ /* 0x000fea0003800000 */
.L_x_2:
        /* <DEDUP_REMOVED lines=9> */
.L_x_13:


//--------------------- .text._Z11kernel_srcpPf   --------------------------
	.section	.text._Z11kernel_srcpPf,"ax",@progbits
	.align	128
        .global         _Z11kernel_srcpPf
        .type           _Z11kernel_srcpPf,@function
        .size           _Z11kernel_srcpPf,(.L_x_10 - _Z11kernel_srcpPf)
        .other          _Z11kernel_srcpPf,@"STO_CUDA_ENTRY STV_DEFAULT"
_Z11kernel_srcpPf:
.text._Z11kernel_srcpPf:
[----:B------:R-:W-:Y:S08]  /*0000*/  LDC R1, c[0x0][0x37c] ;  /* 0x0000df00ff017b82 */ /* 0x000ff00000000800 */
[----:B------:R-:W0:Y:S01]  /*0010*/  LDC.64 R2, c[0x0][0x380] ;  /* 0x0000e000ff027b82 */ /* 0x000e220000000a00 */
[----:B------:R-:W0:Y:S02]  /*0020*/  LDCU.64 UR4, c[0x0][0x358] ;  /* 0x00006b00ff0477ac */ /* 0x000e240008000a00 */
[----:B0-----:R-:W2:Y:S02]  /*0030*/  LDG.E R0, desc[UR4][R2.64] ;  /* 0x0000000402007981 */ /* 0x001ea4000c1e1900 */
[----:B--2---:R-:W-:-:S05]  /*0040*/  VIADD R4, R0, 0x1800000 ;  /* 0x0180000000047836 */ /* 0x004fca0000000000 */
[----:B------:R-:W-:-:S04]  /*0050*/  LOP3.LUT R4, R4, 0x7f800000, RZ, 0xc0, !PT ;  /* 0x7f80000004047812 */ /* 0x000fc800078ec0ff */
[----:B------:R-:W-:-:S13]  /*0060*/  ISETP.GT.U32.AND P0, PT, R4, 0x1ffffff, PT ;  /* 0x01ffffff0400780c */ /* 0x000fda0003f04070 */
[----:B------:R-:W-:Y:S05]  /*0070*/  @P0 BRA `(.L_x_3) ;  /* 0x00000000000c0947 */ /* 0x000fea0003800000 */
[----:B------:R-:W-:-:S07]  /*0080*/  MOV R2, 0xa0 ;  /* 0x000000a000027802 */ /* 0x000fce0000000f00 */
[----:B------:R-:W-:Y:S05]  /*0090*/  CALL.REL.NOINC `($__internal_0_$__cuda_sm20_rcp_rn_f32_slowpath) ;  /* 0x0000000000207944 */ /* 0x000fea0003c00000 */
[----:B------:R-:W-:Y:S05]  /*00a0*/  BRA `(.L_x_4) ;  /* 0x0000000000107947 */ /* 0x000fea0003800000 */
.L_x_3:
[----:B------:R-:W0:Y:S02]  /*00b0*/  MUFU.RCP R5, R0 ;  /* 0x0000000000057308 */ /* 0x000e240000001000 */
[----:B0-----:R-:W-:-:S04]  /*00c0*/  FFMA R2, R0, R5, -1 ;  /* 0xbf80000000027423 */ /* 0x001fc80000000005 */
[----:B------:R-:W-:-:S04]  /*00d0*/  FADD.FTZ R2, -R2, -RZ ;  /* 0x800000ff02027221 */ /* 0x000fc80000010100 */
[----:B------:R-:W-:-:S07]  /*00e0*/  FFMA R5, R5, R2, R5 ;  /* 0x0000000205057223 */ /* 0x000fce0000000005 */
.L_x_4:
[----:B------:R-:W0:Y:S02]  /*00f0*/  LDC.64 R2, c[0x0][0x380] ;  /* 0x0000e000ff027b82 */ /* 0x000e240000000a00 */
[----:B0-----:R-:W-:Y:S01]  /*0100*/  STG.E desc[UR4][R2.64], R5 ;  /* 0x0000000502007986 */ /* 0x001fe2000c101904 */
[----:B------:R-:W-:Y:S05]  /*0110*/  EXIT ;  /* 0x000000000000794d */ /* 0x000fea0003800000 */
        .weak           $__internal_0_$__cuda_sm20_rcp_rn_f32_slowpath
        .type           $__internal_0_$__cuda_sm20_rcp_rn_f32_slowpath,@function
        .size           $__internal_0_$__cuda_sm20_rcp_rn_f32_slowpath,(.L_x_10 - $__internal_0_$__cuda_sm20_rcp_rn_f32_slowpath)
$__internal_0_$__cuda_sm20_rcp_rn_f32_slowpath:
[----:B------:R-:W-:-:S05]  /*0120*/  IMAD.SHL.U32 R3, R0, 0x2, RZ ;  /* 0x0000000200037824 */ /* 0x000fca00078e00ff */
[----:B------:R-:W-:-:S04]  /*0130*/  SHF.R.U32.HI R3, RZ, 0x18, R3 ;  /* 0x00000018ff037819 */ /* 0x000fc80000011603 */
[----:B------:R-:W-:-:S13]  /*0140*/  ISETP.NE.U32.AND P0, PT, R3, RZ, PT ;  /* 0x000000ff0300720c */ /* 0x000fda0003f05070 */
[----:B------:R-:W-:Y:S05]  /*0150*/  @P0 BRA `(.L_x_5) ;  /* 0x00000000002c0947 */ /* 0x000fea0003800000 */
[----:B------:R-:W-:-:S05]  /*0160*/  IMAD.SHL.U32 R3, R0, 0x2, RZ ;  /* 0x0000000200037824 */ /* 0x000fca00078e00ff */
[----:B------:R-:W-:-:S13]  /*0170*/  ISETP.NE.AND P0, PT, R3, RZ, PT ;  /* 0x000000ff0300720c */ /* 0x000fda0003f05270 */
[----:B------:R2:W3:Y:S01]  /*0180*/  @!P0 MUFU.RCP R3, R0 ;  /* 0x0000000000038308 */ /* 0x0004e20000001000 */
[----:B------:R-:W-:Y:S05]  /*0190*/  @!P0 BRA `(.L_x_6) ;  /* 0x0000000000a48947 */ /* 0x000fea0003800000 */
[----:B------:R-:W-:-:S04]  /*01a0*/  FFMA R4, R0, 1.84467440737095516160e+19, RZ ;  /* 0x5f80000000047823 */ /* 0x000fc800000000ff */
[----:B---3--:R-:W2:Y:S02]  /*01b0*/  MUFU.RCP R3, R4 ;  /* 0x0000000400037308 */ /* 0x008ea40000001000 */
[----:B--2---:R-:W-:-:S04]  /*01c0*/  FFMA R0, R4, R3, -1 ;  /* 0xbf80000004007423 */ /* 0x004fc80000000003 */
[----:B------:R-:W-:-:S04]  /*01d0*/  FADD.FTZ R0, -R0, -RZ ;  /* 0x800000ff00007221 */ /* 0x000fc80000010100 */
[----:B------:R-:W-:-:S04]  /*01e0*/  FFMA R0, R3, R0, R3 ;  /* 0x0000000003007223 */ /* 0x000fc80000000003 */
[----:B------:R-:W-:Y:S01]  /*01f0*/  FFMA R3, R0, 1.84467440737095516160e+19, RZ ;  /* 0x5f80000000037823 */ /* 0x000fe200000000ff */
[----:B------:R-:W-:Y:S06]  /*0200*/  BRA `(.L_x_6) ;  /* 0x0000000000887947 */ /* 0x000fec0003800000 */
.L_x_5:
[----:B------:R-:W-:-:S05]  /*0210*/  VIADD R4, R3, 0xffffff03 ;  /* 0xffffff0303047836 */ /* 0x000fca0000000000 */
[----:B------:R-:W-:-:S13]  /*0220*/  ISETP.GT.U32.AND P0, PT, R4, 0x1, PT ;  /* 0x000000010400780c */ /* 0x000fda0003f04070 */
[----:B------:R-:W-:Y:S05]  /*0230*/  @P0 BRA `(.L_x_7) ;  /* 0x0000000000780947 */ /* 0x000fea0003800000 */
[----:B------:R-:W-:Y:S01]  /*0240*/  LOP3.LUT R5, R0, 0x7fffff, RZ, 0xc0, !PT ;  /* 0x007fffff00057812 */ /* 0x000fe200078ec0ff */
[----:B------:R-:W-:-:S03]  /*0250*/  IMAD.MOV.U32 R9, RZ, RZ, 0x3 ;  /* 0x00000003ff097424 */ /* 0x000fc600078e00ff */
[----:B------:R-:W-:Y:S02]  /*0260*/  LOP3.LUT R5, R5, 0x3f800000, RZ, 0xfc, !PT ;  /* 0x3f80000005057812 */ /* 0x000fe400078efcff */
[----:B------:R-:W-:Y:S02]  /*0270*/  SHF.L.U32 R10, R9, R4, RZ ;  /* 0x00000004090a7219 */ /* 0x000fe400000006ff */
[----:B------:R-:W0:Y:S02]  /*0280*/  MUFU.RCP R6, R5 ;  /* 0x0000000500067308 */ /* 0x000e240000001000 */
[----:B0-----:R-:W-:-:S04]  /*0290*/  FFMA R7, R5, R6, -1 ;  /* 0xbf80000005077423 */ /* 0x001fc80000000006 */
[----:B------:R-:W-:-:S04]  /*02a0*/  FADD.FTZ R7, -R7, -RZ ;  /* 0x800000ff07077221 */ /* 0x000fc80000010100 */
[CCC-:B------:R-:W-:Y:S01]  /*02b0*/  FFMA.RM R8, R6.reuse, R7.reuse, R6.reuse ;  /* 0x0000000706087223 */ /* 0x1c0fe20000004006 */
[----:B------:R-:W-:-:S04]  /*02c0*/  FFMA.RP R7, R6, R7, R6 ;  /* 0x0000000706077223 */ /* 0x000fc80000008006 */
[C---:B------:R-:W-:Y:S02]  /*02d0*/  LOP3.LUT R6, R8.reuse, 0x7fffff, RZ, 0xc0, !PT ;  /* 0x007fffff08067812 */ /* 0x040fe400078ec0ff */
[----:B------:R-:W-:Y:S02]  /*02e0*/  FSETP.NEU.FTZ.AND P0, PT, R8, R7, PT ;  /* 0x000000070800720b */ /* 0x000fe40003f1d000 */
[----:B------:R-:W-:Y:S02]  /*02f0*/  LOP3.LUT R7, R6, 0x800000, RZ, 0xfc, !PT ;  /* 0x0080000006077812 */ /* 0x000fe400078efcff */
[----:B------:R-:W-:Y:S02]  /*0300*/  SEL R6, RZ, 0xffffffff, !P0 ;  /* 0xffffffffff067807 */ /* 0x000fe40004000000 */
[----:B------:R-:W-:-:S03]  /*0310*/  LOP3.LUT R5, R10, R7, RZ, 0xc0, !PT ;  /* 0x000000070a057212 */ /* 0x000fc600078ec0ff */
[----:B------:R-:W-:Y:S01]  /*0320*/  IMAD.MOV R6, RZ, RZ, -R6 ;  /* 0x000000ffff067224 */ /* 0x000fe200078e0a06 */
[----:B------:R-:W-:-:S04]  /*0330*/  SHF.R.U32.HI R5, RZ, R4, R5 ;  /* 0x00000004ff057219 */ /* 0x000fc80000011605 */
[----:B------:R-:W-:Y:S02]  /*0340*/  LOP3.LUT P1, RZ, R6, R4, R7, 0xf8, !PT ;  /* 0x0000000406ff7212 */ /* 0x000fe4000782f807 */
[C---:B------:R-:W-:Y:S02]  /*0350*/  LOP3.LUT P0, RZ, R5.reuse, 0x1, RZ, 0xc0, !PT ;  /* 0x0000000105ff7812 */ /* 0x040fe4000780c0ff */
[----:B------:R-:W-:-:S04]  /*0360*/  LOP3.LUT P2, RZ, R5, 0x2, RZ, 0xc0, !PT ;  /* 0x0000000205ff7812 */ /* 0x000fc8000784c0ff */
[----:B------:R-:W-:Y:S02]  /*0370*/  PLOP3.LUT P0, PT, P0, P1, P2, 0xe0, 0x0 ;  /* 0x000000000000781c */ /* 0x000fe40000703c20 */
[----:B------:R-:W-:Y:S02]  /*0380*/  LOP3.LUT P1, RZ, R0, 0x7fffff, RZ, 0xc0, !PT ;  /* 0x007fffff00ff7812 */ /* 0x000fe4000782c0ff */
[----:B------:R-:W-:-:S05]  /*0390*/  SEL R4, RZ, 0x1, !P0 ;  /* 0x00000001ff047807 */ /* 0x000fca0004000000 */
[----:B------:R-:W-:-:S05]  /*03a0*/  IMAD.MOV R4, RZ, RZ, -R4 ;  /* 0x000000ffff047224 */ /* 0x000fca00078e0a04 */
[----:B------:R-:W-:Y:S01]  /*03b0*/  ISETP.GE.AND P0, PT, R4, RZ, PT ;  /* 0x000000ff0400720c */ /* 0x000fe20003f06270 */
[----:B------:R-:W-:-:S05]  /*03c0*/  VIADD R4, R3, 0xffffff04 ;  /* 0xffffff0403047836 */ /* 0x000fca0000000000 */
[----:B------:R-:W-:-:S07]  /*03d0*/  SHF.R.U32.HI R3, RZ, R4, R7 ;  /* 0x00000004ff037219 */ /* 0x000fce0000011607 */
[----:B------:R-:W-:-:S04]  /*03e0*/  @!P0 VIADD R3, R3, 0x1 ;  /* 0x0000000103038836 */ /* 0x000fc80000000000 */
[----:B------:R-:W-:-:S05]  /*03f0*/  @!P1 IMAD.SHL.U32 R3, R3, 0x2, RZ ;  /* 0x0000000203039824 */ /* 0x000fca00078e00ff */
[----:B------:R-:W-:Y:S01]  /*0400*/  LOP3.LUT R3, R3, 0x80000000, R0, 0xf8, !PT ;  /* 0x8000000003037812 */ /* 0x000fe200078ef800 */
[----:B------:R-:W-:Y:S06]  /*0410*/  BRA `(.L_x_6) ;  /* 0x0000000000047947 */ /* 0x000fec0003800000 */
.L_x_7:
[----:B------:R0:W1:Y:S02]  /*0420*/  MUFU.RCP R3, R0 ;  /* 0x0000000000037308 */ /* 0x0000640000001000 */
.L_x_6:
[----:B-1-3--:R-:W-:Y:S02]  /*0430*/  IMAD.MOV.U32 R5, RZ, RZ, R3 ;  /* 0x000000ffff057224 */ /* 0x00afe400078e0003 */
[----:B------:R-:W-:-:S04]  /*0440*/  IMAD.MOV.U32 R3, RZ, RZ, 0x0 ;  /* 0x00000000ff037424 */ /* 0x000fc800078e00ff */
[----:B0-2---:R-:W-:Y:S05]  /*0450*/  RET.REL.NODEC R2 `(_Z11kernel_srcpPf) ;  /* 0xfffffff802e87950 */ /* 0x005fea0003c3ffff */
.L_x_8:
        /* <DEDUP_REMOVED lines=10> */
.L_x_10:


//--------------------- .text._Z13kernel_sfillviPKfPf --------------------------
	.section	.text._Z13kernel_sfillviPKfPf,"ax",@progbits
	.align	128
        .global         _Z13kernel_sfillviPKfPf
        .type           _Z13kernel_sfillviPKfPf,@function
        .size           _Z13kernel_sfillviPKfPf,(.L_x_15 - _Z13kernel_sfillviPKfPf)
        .other          _Z13kernel_sfillviPKfPf,@"STO_CUDA_ENTRY STV_DEFAULT"
_Z13kernel_sfillviPKfPf:
.text._Z13kernel_sfillviPKfPf:
        /* <DEDUP_REMOVED lines=9> */
[----:B------:R-:W0:Y:S07]  /*0090*/  LDCU.64 UR4, c[0x0][0x358] ;  /* 0x00006b00ff0477ac */ /* 0x000e2e0008000a00 */
[----:B------:R-:W1:Y:S01]  /*00a0*/  LDC.64 R4, c[0x0][0x390] ;  /* 0x0000e400ff047b82 */ /* 0x000e620000000a00 */
[----:B0-----:R-:W2:Y:S01]  /*00b0*/  LDG.E R3, desc[UR4][R2.64] ;  /* 0x0000000402037981 */ /* 0x001ea2000c1e1900 */
[----:B-1----:R-:W-:-:S05]  /*00c0*/  IMAD.WIDE R4, R7, 0x4, R4 ;  /* 0x0000000407047825 */ /* 0x002fca00078e0204 */
[----:B--2---:R-:W-:Y:S01]  /*00d0*/  STG.E desc[UR4][R4.64], R3 ;  /* 0x0000000304007986 */ /* 0x004fe2000c101904 */
[----:B------:R-:W-:Y:S05]  /*00e0*/  EXIT ;  /* 0x000000000000794d */ /* 0x000fea0003800000 */
.L_x_9:
        /* <DEDUP_REMOVED lines=9> */
.L_x_15:


//--------------------- .nv.shared.reserved.0     --------------------------
	.section	.nv.shared.reserved.0,"aw",@nobits
	.weak		__nv_reservedSMEM_offset_0_alias
	.size		__nv_reservedSMEM_offset_0_alias, 0, 64
	.other		__nv_reservedSMEM_offset_0_alias,@"STO_CUDA_RESERVED_SHARED STV_DEFAULT"
__nv_reservedSMEM_offset_0_alias:
	.zero		0
	.zero		64


//--------------------- .nv.constant0._Z22kernel_srandspv_helperiPKfS0_Pf --------------------------
	.section	.nv.constant0._Z22kernel_srandspv_helperiPKfS0_Pf,"a",@progbits
	.sectionflags	@""
	.align	4
.nv.constant0._Z22kernel_srandspv_helperiPKfS0_Pf:
	.zero		928


//--------------------- .nv.constant0._Z20kernel_srandv_helperiPKfS0_Pf --------------------------
	.section	.nv.constant0._Z20kernel_srandv_helperiPKfS0_Pf,"a",@progbits
	.sectionflags	@""
	.align	4
.nv.constant0._Z20kernel_srandv_helperiPKfS0_Pf:
	.zero		928


//--------------------- .nv.constant0._Z13kernel_stanhviPf --------------------------
	.section	.nv.constant0._Z13kernel_stanhviPf,"a",@progbits
	.sectionflags	@""
	.align	4
.nv.constant0._Z13kernel_stanhviPf:
	.zero		912


//--------------------- .nv.constant0._Z11kernel_srcpPf --------------------------
	.section	.nv.constant0._Z11kernel_srcpPf,"a",@progbits
	.sectionflags	@""
	.align	4
.nv.constant0._Z11kernel_srcpPf:
	.zero		904


//--------------------- .nv.constant0._Z13kernel_sfillviPKfPf --------------------------
	.section	.nv.constant0._Z13kernel_sfillviPKfPf,"a",@progbits
	.sectionflags	@""
	.align	4
.nv.constant0._Z13kernel_sfillviPKfPf:
	.zero		920


//--------------------- SYMBOLS --------------------------

	.type		.nv.reservedSmem.offset0,@object
	.size		.nv.reservedSmem.offset0,0x4
